//
// Generated by NVIDIA NVVM Compiler
//
// Compiler Build ID: CL-36424714
// Cuda compilation tools, release 13.0, V13.0.88
// Based on NVVM 20.0.0
//

.version 9.0
.target sm_100
.address_size 64

	// .globl	_Z4add1Pfi

.visible .entry _Z4add1Pfi(
	.param .u64 .ptr .align 1 _Z4add1Pfi_param_0,
	.param .u32 _Z4add1Pfi_param_1
)
{
	.reg .pred 	%p<2>;
	.reg .b32 	%r<6>;
	.reg .b32 	%f<3>;
	.reg .b64 	%rd<5>;

	ld.param.u64 	%rd1, [_Z4add1Pfi_param_0];
	ld.param.u32 	%r2, [_Z4add1Pfi_param_1];
	mov.u32 	%r3, %ctaid.x;
	mov.u32 	%r4, %ntid.x;
	mov.u32 	%r5, %tid.x;
	mad.lo.s32 	%r1, %r3, %r4, %r5;
	setp.ge.s32 	%p1, %r1, %r2;
	@%p1 bra 	$L__BB0_2;
	cvta.to.global.u64 	%rd2, %rd1;
	mul.wide.s32 	%rd3, %r1, 4;
	add.s64 	%rd4, %rd2, %rd3;
	ld.global.f32 	%f1, [%rd4];
	add.f32 	%f2, %f1, 0f3F800000;
	st.global.f32 	[%rd4], %f2;
$L__BB0_2:
	ret;

}


// ===== COMPILED SASS (sm_100) =====

	.target	sm_100

	.elftype	@"ET_EXEC"


//--------------------- .note.nv.tkinfo           --------------------------
	.section	.note.nv.tkinfo,"",@"SHT_NOTE"
	.sectionflags	@"SHF_NOTE_NV_TKINFO"
	.tkinfo
        /*0018*/ 	.word	0x00000002
        /*0030*/ 	.string	""
        /*0030*/ 	.string	"ptxas"
        /*0030*/ 	.string	"Cuda compilation tools, release 13.0, V13.0.88"
        /*0030*/ 	.string	"Build cuda_13.0.r13.0/compiler.36424714_0"
        /*0030*/ 	.string	"-arch sm_100 -m 64 "



//--------------------- .note.nv.cuinfo           --------------------------
	.section	.note.nv.cuinfo,"",@"SHT_NOTE"
	.sectionflags	@"SHF_NOTE_NV_CUINFO"
        /*0018*/ 	.short	0x0002
        /*001a*/ 	.short	0x0064
        /*001c*/ 	.short	0x0082
	.zero		2


//--------------------- .nv.info                  --------------------------
	.section	.nv.info,"",@"SHT_CUDA_INFO"
	.align	4


	//----- nvinfo : EIATTR_REGCOUNT
	.align		4
        /*0000*/ 	.byte	0x04, 0x2f
        /*0002*/ 	.short	(.L_1 - .L_0)
	.align		4
.L_0:
        /*0004*/ 	.word	index@(_Z4add1Pfi)
        /*0008*/ 	.word	0x00000008


	//----- nvinfo : EIATTR_FRAME_SIZE
	.align		4
.L_1:
        /*000c*/ 	.byte	0x04, 0x11
        /*000e*/ 	.short	(.L_3 - .L_2)
	.align		4
.L_2:
        /*0010*/ 	.word	index@(_Z4add1Pfi)
        /*0014*/ 	.word	0x00000000


	//----- nvinfo : EIATTR_MIN_STACK_SIZE
	.align		4
.L_3:
        /*0018*/ 	.byte	0x04, 0x12
        /*001a*/ 	.short	(.L_5 - .L_4)
	.align		4
.L_4:
        /*001c*/ 	.word	index@(_Z4add1Pfi)
        /*0020*/ 	.word	0x00000000
.L_5:


//--------------------- .nv.compat                --------------------------
	.section	.nv.compat,"",@"SHT_CUDA_COMPAT_INFO"
	.align	4
        /*0000*/ 	.byte	0x02, 0x09, 0x00, 0x00, 0x02, 0x02, 0x01, 0x00, 0x02, 0x05, 0x05, 0x00, 0x03, 0x07, 0x01, 0x01
        /*0010*/ 	.byte	0x02, 0x03, 0x00, 0x00, 0x02, 0x06, 0x01, 0x00, 0x04, 0x0b, 0x08, 0x00, 0x09, 0x00, 0x00, 0x00
        /*0020*/ 	.byte	0x00, 0x00, 0x00, 0x00


//--------------------- .nv.info._Z4add1Pfi       --------------------------
	.section	.nv.info._Z4add1Pfi,"",@"SHT_CUDA_INFO"
	.sectionflags	@""
	.align	4


	//----- nvinfo : EIATTR_CUDA_API_VERSION
	.align		4
        /*0000*/ 	.byte	0x04, 0x37
        /*0002*/ 	.short	(.L_7 - .L_6)
.L_6:
        /*0004*/ 	.word	0x00000082


	//----- nvinfo : EIATTR_KPARAM_INFO
	.align		4
.L_7:
        /*0008*/ 	.byte	0x04, 0x17
        /*000a*/ 	.short	(.L_9 - .L_8)
.L_8:
        /*000c*/ 	.word	0x00000000
        /*0010*/ 	.short	0x0001
        /*0012*/ 	.short	0x0008
        /*0014*/ 	.byte	0x00, 0xf0, 0x11, 0x00


	//----- nvinfo : EIATTR_KPARAM_INFO
	.align		4
.L_9:
        /*0018*/ 	.byte	0x04, 0x17
        /*001a*/ 	.short	(.L_11 - .L_10)
.L_10:
        /*001c*/ 	.word	0x00000000
        /*0020*/ 	.short	0x0000
        /*0022*/ 	.short	0x0000
        /*0024*/ 	.byte	0x00, 0xf5, 0x21, 0x00


	//----- nvinfo : EIATTR_SPARSE_MMA_MASK
	.align		4
.L_11:
        /*0028*/ 	.byte	0x03, 0x50
        /*002a*/ 	.short	0x0000


	//----- nvinfo : EIATTR_MAXREG_COUNT
	.align		4
        /*002c*/ 	.byte	0x03, 0x1b
        /*002e*/ 	.short	0x00ff


	//----- nvinfo : EIATTR_MERCURY_ISA_VERSION
	.align		4
        /*0030*/ 	.byte	0x03, 0x5f
        /*0032*/ 	.short	0x0101


	//----- nvinfo : EIATTR_VRC_CTA_INIT_COUNT
	.align		4
        /*0034*/ 	.byte	0x02, 0x4a
	.zero		1
	.zero		1


	//----- nvinfo : EIATTR_EXIT_INSTR_OFFSETS
	.align		4
        /*0038*/ 	.byte	0x04, 0x1c
        /*003a*/ 	.short	(.L_13 - .L_12)


	//   ....[0]....
.L_12:
        /*003c*/ 	.word	0x00000070


	//   ....[1]....
        /*0040*/ 	.word	0x000000e0


	//----- nvinfo : EIATTR_CBANK_PARAM_SIZE
	.align		4
.L_13:
        /*0044*/ 	.byte	0x03, 0x19
        /*0046*/ 	.short	0x000c


	//----- nvinfo : EIATTR_PARAM_CBANK
	.align		4
        /*0048*/ 	.byte	0x04, 0x0a
        /*004a*/ 	.short	(.L_15 - .L_14)
	.align		4
.L_14:
        /*004c*/ 	.word	index@(.nv.constant0._Z4add1Pfi)
        /*0050*/ 	.short	0x0380
        /*0052*/ 	.short	0x000c


	//----- nvinfo : EIATTR_SW_WAR
	.align		4
.L_15:
        /*0054*/ 	.byte	0x04, 0x36
        /*0056*/ 	.short	(.L_17 - .L_16)
.L_16:
        /*0058*/ 	.word	0x00000008
.L_17:


//--------------------- .nv.callgraph             --------------------------
	.section	.nv.callgraph,"",@"SHT_CUDA_CALLGRAPH"
	.align	4
	.sectionentsize	8
	.align		4
        /*0000*/ 	.word	0x00000000
	.align		4
        /*0004*/ 	.word	0xffffffff
	.align		4
        /*0008*/ 	.word	0x00000000
	.align		4
        /*000c*/ 	.word	0xfffffffe
	.align		4
        /*0010*/ 	.word	0x00000000
	.align		4
        /*0014*/ 	.word	0xfffffffd
	.align		4
        /*0018*/ 	.word	0x00000000
	.align		4
        /*001c*/ 	.word	0xfffffffc


//--------------------- .text._Z4add1Pfi          --------------------------
	.section	.text._Z4add1Pfi,"ax",@progbits
	.align	128
        .global         _Z4add1Pfi
        .type           _Z4add1Pfi,@function
        .size           _Z4add1Pfi,(.L_x_1 - _Z4add1Pfi)
        .other          _Z4add1Pfi,@"STO_CUDA_ENTRY STV_DEFAULT"
_Z4add1Pfi:
.text._Z4add1Pfi:
[----:B------:R-:W-:Y:S01]  /*0000*/  LDC R1, c[0x0][0x37c] ;  /* 0x0000df00ff017b82 */ /* 0x000fe20000000800 */
[----:B------:R-:W0:Y:S07]  /*0010*/  S2R R0, SR_TID.X ;  /* 0x0000000000007919 */ /* 0x000e2e0000002100 */
[----:B------:R-:W0:Y:S01]  /*0020*/  S2UR UR4, SR_CTAID.X ;  /* 0x00000000000479c3 */ /* 0x000e220000002500 */
[----:B------:R-:W1:Y:S07]  /*0030*/  LDCU UR5, c[0x0][0x388] ;  /* 0x00007100ff0577ac */ /* 0x000e6e0008000800 */
[----:B------:R-:W0:Y:S02]  /*0040*/  LDC R5, c[0x0][0x360] ;  /* 0x0000d800ff057b82 */ /* 0x000e240000000800 */
[----:B0-----:R-:W-:-:S05]  /*0050*/  IMAD R5, R5, UR4, R0 ;  /* 0x0000000405057c24 */ /* 0x001fca000f8e0200 */
[----:B-1----:R-:W-:-:S13]  /*0060*/  ISETP.GE.AND P0, PT, R5, UR5, PT ;  /* 0x0000000505007c0c */ /* 0x002fda000bf06270 */
[----:B------:R-:W-:Y:S05]  /*0070*/  @P0 EXIT ;  /* 0x000000000000094d */ /* 0x000fea0003800000 */
[----:B------:R-:W0:Y:S01]  /*0080*/  LDC.64 R2, c[0x0][0x380] ;  /* 0x0000e000ff027b82 */ /* 0x000e220000000a00 */
[----:B------:R-:W1:Y:S01]  /*0090*/  LDCU.64 UR4, c[0x0][0x358] ;  /* 0x00006b00ff0477ac */ /* 0x000e620008000a00 */
[----:B0-----:R-:W-:-:S05]  /*00a0*/  IMAD.WIDE R2, R5, 0x4, R2 ;  /* 0x0000000405027825 */ /* 0x001fca00078e0202 */
[----:B-1----:R-:W2:Y:S02]  /*00b0*/  LDG.E R0, desc[UR4][R2.64] ;  /* 0x0000000402007981 */ /* 0x002ea4000c1e1900 */
[----:B--2---:R-:W-:-:S05]  /*00c0*/  FADD R5, R0, 1 ;  /* 0x3f80000000057421 */ /* 0x004fca0000000000 */
[----:B------:R-:W-:Y:S01]  /*00d0*/  STG.E desc[UR4][R2.64], R5 ;  /* 0x0000000502007986 */ /* 0x000fe2000c101904 */
[----:B------:R-:W-:Y:S05]  /*00e0*/  EXIT ;  /* 0x000000000000794d */ /* 0x000fea0003800000 */
.L_x_0:
[----:B------:R-:W-:-:S00]  /*00f0*/  BRA `(.L_x_0) ;  /* 0xfffffffc00fc7947 */ /* 0x000fc0000383ffff */
[----:B------:R-:W-:-:S00]  /*0100*/  NOP ;  /* 0x0000000000007918 */ /* 0x000fc00000000000 */
[----:B------:R-:W-:-:S00]  /*0110*/  NOP ;  /* 0x0000000000007918 */ /* 0x000fc00000000000 */
[----:B------:R-:W-:-:S00]  /*0120*/  NOP ;  /* 0x0000000000007918 */ /* 0x000fc00000000000 */
[----:B------:R-:W-:-:S00]  /*0130*/  NOP ;  /* 0x0000000000007918 */ /* 0x000fc00000000000 */
[----:B------:R-:W-:-:S00]  /*0140*/  NOP ;  /* 0x0000000000007918 */ /* 0x000fc00000000000 */
[----:B------:R-:W-:-:S00]  /*0150*/  NOP ;  /* 0x0000000000007918 */ /* 0x000fc00000000000 */
[----:B------:R-:W-:-:S00]  /*0160*/  NOP ;  /* 0x0000000000007918 */ /* 0x000fc00000000000 */
[----:B------:R-:W-:-:S00]  /*0170*/  NOP ;  /* 0x0000000000007918 */ /* 0x000fc00000000000 */
.L_x_1:


//--------------------- .nv.shared.reserved.0     --------------------------
	.section	.nv.shared.reserved.0,"aw",@nobits
	.weak		__nv_reservedSMEM_offset_0_alias
	.size		__nv_reservedSMEM_offset_0_alias, 0, 64
	.other		__nv_reservedSMEM_offset_0_alias,@"STO_CUDA_RESERVED_SHARED STV_DEFAULT"
__nv_reservedSMEM_offset_0_alias:
	.zero		0
	.zero		64


//--------------------- .nv.constant0._Z4add1Pfi  --------------------------
	.section	.nv.constant0._Z4add1Pfi,"a",@progbits
	.sectionflags	@""
	.align	4
.nv.constant0._Z4add1Pfi:
	.zero		908


//--------------------- SYMBOLS --------------------------

	.type		.nv.reservedSmem.offset0,@object
	.size		.nv.reservedSmem.offset0,0x4
